//
// Generated by NVIDIA NVVM Compiler
//
// Compiler Build ID: CL-36424714
// Cuda compilation tools, release 13.0, V13.0.88
// Based on NVVM 20.0.0
//

.version 9.0
.target sm_100
.address_size 64

	// .globl	_Z5hellov
.extern .func  (.param .b32 func_retval0) vprintf
(
	.param .b64 vprintf_param_0,
	.param .b64 vprintf_param_1
)
;
.global .align 1 .b8 $str[29] = {72, 101, 108, 108, 111, 32, 119, 111, 114, 108, 100, 33, 32, 73, 32, 97, 109, 32, 116, 104, 114, 101, 97, 100, 32, 37, 100, 10};

.visible .entry _Z5hellov()
{
	.local .align 8 .b8 	__local_depot0[8];
	.reg .b64 	%SP;
	.reg .b64 	%SPL;
	.reg .b32 	%r<4>;
	.reg .b64 	%rd<5>;

	mov.u64 	%SPL, __local_depot0;
	cvta.local.u64 	%SP, %SPL;
	add.u64 	%rd1, %SP, 0;
	add.u64 	%rd2, %SPL, 0;
	mov.u32 	%r1, %tid.x;
	st.local.u32 	[%rd2], %r1;
	mov.u64 	%rd3, $str;
	cvta.global.u64 	%rd4, %rd3;
	{ // callseq 0, 0
	.param .b64 param0;
	st.param.b64 	[param0], %rd4;
	.param .b64 param1;
	st.param.b64 	[param1], %rd1;
	.param .b32 retval0;
	call.uni (retval0), 
	vprintf, 
	(
	param0, 
	param1
	);
	ld.param.b32 	%r2, [retval0];
	} // callseq 0
	ret;

}


// ===== COMPILED SASS (sm_100) =====

	.target	sm_100

	.elftype	@"ET_EXEC"


//--------------------- .note.nv.tkinfo           --------------------------
	.section	.note.nv.tkinfo,"",@"SHT_NOTE"
	.sectionflags	@"SHF_NOTE_NV_TKINFO"
	.tkinfo
        /*0018*/ 	.word	0x00000002
        /*0030*/ 	.string	""
        /*0030*/ 	.string	"ptxas"
        /*0030*/ 	.string	"Cuda compilation tools, release 13.0, V13.0.88"
        /*0030*/ 	.string	"Build cuda_13.0.r13.0/compiler.36424714_0"
        /*0030*/ 	.string	"-arch sm_100 -m 64 "



//--------------------- .note.nv.cuinfo           --------------------------
	.section	.note.nv.cuinfo,"",@"SHT_NOTE"
	.sectionflags	@"SHF_NOTE_NV_CUINFO"
        /*0018*/ 	.short	0x0002
        /*001a*/ 	.short	0x0064
        /*001c*/ 	.short	0x0082
	.zero		2


//--------------------- .nv.info                  --------------------------
	.section	.nv.info,"",@"SHT_CUDA_INFO"
	.align	4


	//----- nvinfo : EIATTR_REGCOUNT
	.align		4
        /*0000*/ 	.byte	0x04, 0x2f
        /*0002*/ 	.short	(.L_2 - .L_1)
	.align		4
.L_1:
        /*0004*/ 	.word	index@(_Z5hellov)
        /*0008*/ 	.word	0x00000018


	//----- nvinfo : EIATTR_FRAME_SIZE
	.align		4
.L_2:
        /*000c*/ 	.byte	0x04, 0x11
        /*000e*/ 	.short	(.L_4 - .L_3)
	.align		4
.L_3:
        /*0010*/ 	.word	index@(_Z5hellov)
        /*0014*/ 	.word	0x00000008


	//----- nvinfo : EIATTR_MIN_STACK_SIZE
	.align		4
.L_4:
        /*0018*/ 	.byte	0x04, 0x12
        /*001a*/ 	.short	(.L_6 - .L_5)
	.align		4
.L_5:
        /*001c*/ 	.word	index@(_Z5hellov)
        /*0020*/ 	.word	0x00000008
.L_6:


//--------------------- .nv.compat                --------------------------
	.section	.nv.compat,"",@"SHT_CUDA_COMPAT_INFO"
	.align	4
        /*0000*/ 	.byte	0x02, 0x09, 0x00, 0x00, 0x02, 0x02, 0x01, 0x00, 0x02, 0x05, 0x05, 0x00, 0x03, 0x07, 0x01, 0x01
        /*0010*/ 	.byte	0x02, 0x03, 0x00, 0x00, 0x02, 0x06, 0x01, 0x00, 0x04, 0x0b, 0x08, 0x00, 0x09, 0x00, 0x00, 0x00
        /*0020*/ 	.byte	0x00, 0x00, 0x00, 0x00


//--------------------- .nv.info._Z5hellov        --------------------------
	.section	.nv.info._Z5hellov,"",@"SHT_CUDA_INFO"
	.sectionflags	@""
	.align	4


	//----- nvinfo : EIATTR_CUDA_API_VERSION
	.align		4
        /*0000*/ 	.byte	0x04, 0x37
        /*0002*/ 	.short	(.L_8 - .L_7)
.L_7:
        /*0004*/ 	.word	0x00000082


	//----- nvinfo : EIATTR_SPARSE_MMA_MASK
	.align		4
.L_8:
        /*0008*/ 	.byte	0x03, 0x50
        /*000a*/ 	.short	0x0000


	//----- nvinfo : EIATTR_MAXREG_COUNT
	.align		4
        /*000c*/ 	.byte	0x03, 0x1b
        /*000e*/ 	.short	0x00ff


	//----- nvinfo : EIATTR_EXTERNS
	.align		4
        /*0010*/ 	.byte	0x04, 0x0f
        /*0012*/ 	.short	(.L_10 - .L_9)


	//   ....[0]....
	.align		4
.L_9:
        /*0014*/ 	.word	index@(vprintf)


	//----- nvinfo : EIATTR_MERCURY_ISA_VERSION
	.align		4
.L_10:
        /*0018*/ 	.byte	0x03, 0x5f
        /*001a*/ 	.short	0x0101


	//----- nvinfo : EIATTR_VRC_CTA_INIT_COUNT
	.align		4
        /*001c*/ 	.byte	0x02, 0x4a
	.zero		1
	.zero		1


	//----- nvinfo : EIATTR_SYSCALL_OFFSETS
	.align		4
        /*0020*/ 	.byte	0x04, 0x46
        /*0022*/ 	.short	(.L_12 - .L_11)


	//   ....[0]....
.L_11:
        /*0024*/ 	.word	0x000000e0


	//----- nvinfo : EIATTR_EXIT_INSTR_OFFSETS
	.align		4
.L_12:
        /*0028*/ 	.byte	0x04, 0x1c
        /*002a*/ 	.short	(.L_14 - .L_13)


	//   ....[0]....
.L_13:
        /*002c*/ 	.word	0x000000f0


	//----- nvinfo : EIATTR_SW_WAR
	.align		4
.L_14:
        /*0030*/ 	.byte	0x04, 0x36
        /*0032*/ 	.short	(.L_16 - .L_15)
.L_15:
        /*0034*/ 	.word	0x00000008
.L_16:


//--------------------- .nv.callgraph             --------------------------
	.section	.nv.callgraph,"",@"SHT_CUDA_CALLGRAPH"
	.align	4
	.sectionentsize	8
	.align		4
        /*0000*/ 	.word	0x00000000
	.align		4
        /*0004*/ 	.word	0xffffffff
	.align		4
        /*0008*/ 	.word	index@(_Z5hellov)
	.align		4
        /*000c*/ 	.word	index@(vprintf)
	.align		4
        /*0010*/ 	.word	0x00000000
	.align		4
        /*0014*/ 	.word	0xfffffffe
	.align		4
        /*0018*/ 	.word	0x00000000
	.align		4
        /*001c*/ 	.word	0xfffffffd
	.align		4
        /*0020*/ 	.word	0x00000000
	.align		4
        /*0024*/ 	.word	0xfffffffc


//--------------------- .nv.constant4             --------------------------
	.section	.nv.constant4,"a",@progbits
	.align	8
	.align		8
.nv.constant4:
        /*0000*/ 	.dword	vprintf
	.align		8
        /*0008*/ 	.dword	$str


//--------------------- .text._Z5hellov           --------------------------
	.section	.text._Z5hellov,"ax",@progbits
	.align	128
        .global         _Z5hellov
        .type           _Z5hellov,@function
        .size           _Z5hellov,(.L_x_2 - _Z5hellov)
        .other          _Z5hellov,@"STO_CUDA_ENTRY STV_DEFAULT"
_Z5hellov:
.text._Z5hellov:
[----:B------:R-:W0:Y:S01]  /*0000*/  LDC R1, c[0x0][0x37c] ;  /* 0x0000df00ff017b82 */ /* 0x000e220000000800 */
[----:B------:R-:W1:Y:S01]  /*0010*/  S2R R8, SR_TID.X ;  /* 0x0000000000087919 */ /* 0x000e620000002100 */
[----:B0-----:R-:W-:Y:S01]  /*0020*/  VIADD R1, R1, 0xfffffff8 ;  /* 0xfffffff801017836 */ /* 0x001fe20000000000 */
[----:B------:R-:W-:Y:S01]  /*0030*/  MOV R0, 0x0 ;  /* 0x0000000000007802 */ /* 0x000fe20000000f00 */
[----:B------:R-:W0:Y:S04]  /*0040*/  LDCU UR4, c[0x0][0x2f8] ;  /* 0x00005f00ff0477ac */ /* 0x000e280008000800 */
[----:B------:R2:W3:Y:S01]  /*0050*/  LDC.64 R2, c[0x4][R0] ;  /* 0x0100000000027b82 */ /* 0x0004e20000000a00 */
[----:B------:R-:W4:Y:S01]  /*0060*/  LDCU.64 UR6, c[0x4][0x8] ;  /* 0x01000100ff0677ac */ /* 0x000f220008000a00 */
[----:B------:R-:W5:Y:S01]  /*0070*/  LDCU UR5, c[0x0][0x2fc] ;  /* 0x00005f80ff0577ac */ /* 0x000f620008000800 */
[----:B0-----:R-:W-:Y:S01]  /*0080*/  IADD3 R6, P0, PT, R1, UR4, RZ ;  /* 0x0000000401067c10 */ /* 0x001fe2000ff1e0ff */
[----:B----4-:R-:W-:Y:S01]  /*0090*/  IMAD.U32 R4, RZ, RZ, UR6 ;  /* 0x00000006ff047e24 */ /* 0x010fe2000f8e00ff */
[----:B------:R-:W-:-:S03]  /*00a0*/  MOV R5, UR7 ;  /* 0x0000000700057c02 */ /* 0x000fc60008000f00 */
[----:B-----5:R-:W-:Y:S01]  /*00b0*/  IMAD.X R7, RZ, RZ, UR5, P0 ;  /* 0x00000005ff077e24 */ /* 0x020fe200080e06ff */
[----:B-1----:R2:W-:Y:S07]  /*00c0*/  STL [R1], R8 ;  /* 0x0000000801007387 */ /* 0x0025ee0000100800 */
[----:B------:R-:W-:-:S07]  /*00d0*/  LEPC R20, `(.L_x_0) ;  /* 0x000000001014794e */ /* 0x000fce0000000000 */
[----:B--23--:R-:W-:Y:S05]  /*00e0*/  CALL.ABS.NOINC R2 ;  /* 0x0000000002007343 */ /* 0x00cfea0003c00000 */
.L_x_0:
[----:B------:R-:W-:Y:S05]  /*00f0*/  EXIT ;  /* 0x000000000000794d */ /* 0x000fea0003800000 */
.L_x_1:
[----:B------:R-:W-:-:S00]  /*0100*/  BRA `(.L_x_1) ;  /* 0xfffffffc00fc7947 */ /* 0x000fc0000383ffff */
[----:B------:R-:W-:-:S00]  /*0110*/  NOP ;  /* 0x0000000000007918 */ /* 0x000fc00000000000 */
        /* <DEDUP_REMOVED lines=14> */
.L_x_2:


//--------------------- .nv.global.init           --------------------------
	.section	.nv.global.init,"aw",@progbits
.nv.global.init:
	.type		$str,@object
	.size		$str,(.L_0 - $str)
$str:
        /*0000*/ 	.byte	0x48, 0x65, 0x6c, 0x6c, 0x6f, 0x20, 0x77, 0x6f, 0x72, 0x6c, 0x64, 0x21, 0x20, 0x49, 0x20, 0x61
        /*0010*/ 	.byte	0x6d, 0x20, 0x74, 0x68, 0x72, 0x65, 0x61, 0x64, 0x20, 0x25, 0x64, 0x0a, 0x00
.L_0:


//--------------------- .nv.shared.reserved.0     --------------------------
	.section	.nv.shared.reserved.0,"aw",@nobits
	.weak		__nv_reservedSMEM_offset_0_alias
	.size		__nv_reservedSMEM_offset_0_alias, 0, 64
	.other		__nv_reservedSMEM_offset_0_alias,@"STO_CUDA_RESERVED_SHARED STV_DEFAULT"
__nv_reservedSMEM_offset_0_alias:
	.zero		0
	.zero		64


//--------------------- .nv.constant0._Z5hellov   --------------------------
	.section	.nv.constant0._Z5hellov,"a",@progbits
	.sectionflags	@""
	.align	4
.nv.constant0._Z5hellov:
	.zero		896


//--------------------- SYMBOLS --------------------------

	.type		.nv.reservedSmem.offset0,@object
	.size		.nv.reservedSmem.offset0,0x4
	.type		vprintf,@function
